//
// Generated by NVIDIA NVVM Compiler
//
// Compiler Build ID: CL-36424714
// Cuda compilation tools, release 13.0, V13.0.88
// Based on NVVM 20.0.0
//

.version 9.0
.target sm_100
.address_size 64

	// .globl	_Z9dot_arrayPiS_S_

.visible .entry _Z9dot_arrayPiS_S_(
	.param .u64 .ptr .align 1 _Z9dot_arrayPiS_S__param_0,
	.param .u64 .ptr .align 1 _Z9dot_arrayPiS_S__param_1,
	.param .u64 .ptr .align 1 _Z9dot_arrayPiS_S__param_2
)
{
	.reg .b32 	%r<8>;
	.reg .b64 	%rd<11>;

	ld.param.u64 	%rd1, [_Z9dot_arrayPiS_S__param_0];
	ld.param.u64 	%rd2, [_Z9dot_arrayPiS_S__param_1];
	ld.param.u64 	%rd3, [_Z9dot_arrayPiS_S__param_2];
	cvta.to.global.u64 	%rd4, %rd3;
	cvta.to.global.u64 	%rd5, %rd2;
	cvta.to.global.u64 	%rd6, %rd1;
	mov.u32 	%r1, %ctaid.x;
	mov.u32 	%r2, %ntid.x;
	mov.u32 	%r3, %tid.x;
	mad.lo.s32 	%r4, %r1, %r2, %r3;
	mul.wide.s32 	%rd7, %r4, 4;
	add.s64 	%rd8, %rd6, %rd7;
	ld.global.u32 	%r5, [%rd8];
	add.s64 	%rd9, %rd5, %rd7;
	ld.global.u32 	%r6, [%rd9];
	mul.lo.s32 	%r7, %r6, %r5;
	add.s64 	%rd10, %rd4, %rd7;
	st.global.u32 	[%rd10], %r7;
	ret;

}


// ===== COMPILED SASS (sm_100) =====

	.target	sm_100

	.elftype	@"ET_EXEC"


//--------------------- .note.nv.tkinfo           --------------------------
	.section	.note.nv.tkinfo,"",@"SHT_NOTE"
	.sectionflags	@"SHF_NOTE_NV_TKINFO"
	.tkinfo
        /*0018*/ 	.word	0x00000002
        /*0030*/ 	.string	""
        /*0030*/ 	.string	"ptxas"
        /*0030*/ 	.string	"Cuda compilation tools, release 13.0, V13.0.88"
        /*0030*/ 	.string	"Build cuda_13.0.r13.0/compiler.36424714_0"
        /*0030*/ 	.string	"-arch sm_100 -m 64 "



//--------------------- .note.nv.cuinfo           --------------------------
	.section	.note.nv.cuinfo,"",@"SHT_NOTE"
	.sectionflags	@"SHF_NOTE_NV_CUINFO"
        /*0018*/ 	.short	0x0002
        /*001a*/ 	.short	0x0064
        /*001c*/ 	.short	0x0082
	.zero		2


//--------------------- .nv.info                  --------------------------
	.section	.nv.info,"",@"SHT_CUDA_INFO"
	.align	4


	//----- nvinfo : EIATTR_REGCOUNT
	.align		4
        /*0000*/ 	.byte	0x04, 0x2f
        /*0002*/ 	.short	(.L_1 - .L_0)
	.align		4
.L_0:
        /*0004*/ 	.word	index@(_Z9dot_arrayPiS_S_)
        /*0008*/ 	.word	0x0000000c


	//----- nvinfo : EIATTR_FRAME_SIZE
	.align		4
.L_1:
        /*000c*/ 	.byte	0x04, 0x11
        /*000e*/ 	.short	(.L_3 - .L_2)
	.align		4
.L_2:
        /*0010*/ 	.word	index@(_Z9dot_arrayPiS_S_)
        /*0014*/ 	.word	0x00000000


	//----- nvinfo : EIATTR_MIN_STACK_SIZE
	.align		4
.L_3:
        /*0018*/ 	.byte	0x04, 0x12
        /*001a*/ 	.short	(.L_5 - .L_4)
	.align		4
.L_4:
        /*001c*/ 	.word	index@(_Z9dot_arrayPiS_S_)
        /*0020*/ 	.word	0x00000000
.L_5:


//--------------------- .nv.compat                --------------------------
	.section	.nv.compat,"",@"SHT_CUDA_COMPAT_INFO"
	.align	4
        /*0000*/ 	.byte	0x02, 0x09, 0x00, 0x00, 0x02, 0x02, 0x01, 0x00, 0x02, 0x05, 0x05, 0x00, 0x03, 0x07, 0x01, 0x01
        /*0010*/ 	.byte	0x02, 0x03, 0x00, 0x00, 0x02, 0x06, 0x01, 0x00, 0x04, 0x0b, 0x08, 0x00, 0x09, 0x00, 0x00, 0x00
        /*0020*/ 	.byte	0x00, 0x00, 0x00, 0x00


//--------------------- .nv.info._Z9dot_arrayPiS_S_ --------------------------
	.section	.nv.info._Z9dot_arrayPiS_S_,"",@"SHT_CUDA_INFO"
	.sectionflags	@""
	.align	4


	//----- nvinfo : EIATTR_CUDA_API_VERSION
	.align		4
        /*0000*/ 	.byte	0x04, 0x37
        /*0002*/ 	.short	(.L_7 - .L_6)
.L_6:
        /*0004*/ 	.word	0x00000082


	//----- nvinfo : EIATTR_KPARAM_INFO
	.align		4
.L_7:
        /*0008*/ 	.byte	0x04, 0x17
        /*000a*/ 	.short	(.L_9 - .L_8)
.L_8:
        /*000c*/ 	.word	0x00000000
        /*0010*/ 	.short	0x0002
        /*0012*/ 	.short	0x0010
        /*0014*/ 	.byte	0x00, 0xf5, 0x21, 0x00


	//----- nvinfo : EIATTR_KPARAM_INFO
	.align		4
.L_9:
        /*0018*/ 	.byte	0x04, 0x17
        /*001a*/ 	.short	(.L_11 - .L_10)
.L_10:
        /*001c*/ 	.word	0x00000000
        /*0020*/ 	.short	0x0001
        /*0022*/ 	.short	0x0008
        /*0024*/ 	.byte	0x00, 0xf5, 0x21, 0x00


	//----- nvinfo : EIATTR_KPARAM_INFO
	.align		4
.L_11:
        /*0028*/ 	.byte	0x04, 0x17
        /*002a*/ 	.short	(.L_13 - .L_12)
.L_12:
        /*002c*/ 	.word	0x00000000
        /*0030*/ 	.short	0x0000
        /*0032*/ 	.short	0x0000
        /*0034*/ 	.byte	0x00, 0xf5, 0x21, 0x00


	//----- nvinfo : EIATTR_SPARSE_MMA_MASK
	.align		4
.L_13:
        /*0038*/ 	.byte	0x03, 0x50
        /*003a*/ 	.short	0x0000


	//----- nvinfo : EIATTR_MAXREG_COUNT
	.align		4
        /*003c*/ 	.byte	0x03, 0x1b
        /*003e*/ 	.short	0x00ff


	//----- nvinfo : EIATTR_MERCURY_ISA_VERSION
	.align		4
        /*0040*/ 	.byte	0x03, 0x5f
        /*0042*/ 	.short	0x0101


	//----- nvinfo : EIATTR_VRC_CTA_INIT_COUNT
	.align		4
        /*0044*/ 	.byte	0x02, 0x4a
	.zero		1
	.zero		1


	//----- nvinfo : EIATTR_EXIT_INSTR_OFFSETS
	.align		4
        /*0048*/ 	.byte	0x04, 0x1c
        /*004a*/ 	.short	(.L_15 - .L_14)


	//   ....[0]....
.L_14:
        /*004c*/ 	.word	0x00000100


	//----- nvinfo : EIATTR_CBANK_PARAM_SIZE
	.align		4
.L_15:
        /*0050*/ 	.byte	0x03, 0x19
        /*0052*/ 	.short	0x0018


	//----- nvinfo : EIATTR_PARAM_CBANK
	.align		4
        /*0054*/ 	.byte	0x04, 0x0a
        /*0056*/ 	.short	(.L_17 - .L_16)
	.align		4
.L_16:
        /*0058*/ 	.word	index@(.nv.constant0._Z9dot_arrayPiS_S_)
        /*005c*/ 	.short	0x0380
        /*005e*/ 	.short	0x0018


	//----- nvinfo : EIATTR_SW_WAR
	.align		4
.L_17:
        /*0060*/ 	.byte	0x04, 0x36
        /*0062*/ 	.short	(.L_19 - .L_18)
.L_18:
        /*0064*/ 	.word	0x00000008
.L_19:


//--------------------- .nv.callgraph             --------------------------
	.section	.nv.callgraph,"",@"SHT_CUDA_CALLGRAPH"
	.align	4
	.sectionentsize	8
	.align		4
        /*0000*/ 	.word	0x00000000
	.align		4
        /*0004*/ 	.word	0xffffffff
	.align		4
        /*0008*/ 	.word	0x00000000
	.align		4
        /*000c*/ 	.word	0xfffffffe
	.align		4
        /*0010*/ 	.word	0x00000000
	.align		4
        /*0014*/ 	.word	0xfffffffd
	.align		4
        /*0018*/ 	.word	0x00000000
	.align		4
        /*001c*/ 	.word	0xfffffffc


//--------------------- .text._Z9dot_arrayPiS_S_  --------------------------
	.section	.text._Z9dot_arrayPiS_S_,"ax",@progbits
	.align	128
        .global         _Z9dot_arrayPiS_S_
        .type           _Z9dot_arrayPiS_S_,@function
        .size           _Z9dot_arrayPiS_S_,(.L_x_1 - _Z9dot_arrayPiS_S_)
        .other          _Z9dot_arrayPiS_S_,@"STO_CUDA_ENTRY STV_DEFAULT"
_Z9dot_arrayPiS_S_:
.text._Z9dot_arrayPiS_S_:
[----:B------:R-:W-:Y:S01]  /*0000*/  LDC R1, c[0x0][0x37c] ;  /* 0x0000df00ff017b82 */ /* 0x000fe20000000800 */
[----:B------:R-:W0:Y:S07]  /*0010*/  S2R R0, SR_TID.X ;  /* 0x0000000000007919 */ /* 0x000e2e0000002100 */
[----:B------:R-:W0:Y:S01]  /*0020*/  S2UR UR6, SR_CTAID.X ;  /* 0x00000000000679c3 */ /* 0x000e220000002500 */
[----:B------:R-:W1:Y:S07]  /*0030*/  LDCU.64 UR4, c[0x0][0x358] ;  /* 0x00006b00ff0477ac */ /* 0x000e6e0008000a00 */
[----:B------:R-:W0:Y:S08]  /*0040*/  LDC R9, c[0x0][0x360] ;  /* 0x0000d800ff097b82 */ /* 0x000e300000000800 */
[----:B------:R-:W2:Y:S08]  /*0050*/  LDC.64 R2, c[0x0][0x380] ;  /* 0x0000e000ff027b82 */ /* 0x000eb00000000a00 */
[----:B------:R-:W3:Y:S01]  /*0060*/  LDC.64 R4, c[0x0][0x388] ;  /* 0x0000e200ff047b82 */ /* 0x000ee20000000a00 */
[----:B0-----:R-:W-:-:S07]  /*0070*/  IMAD R9, R9, UR6, R0 ;  /* 0x0000000609097c24 */ /* 0x001fce000f8e0200 */
[----:B------:R-:W0:Y:S01]  /*0080*/  LDC.64 R6, c[0x0][0x390] ;  /* 0x0000e400ff067b82 */ /* 0x000e220000000a00 */
[----:B--2---:R-:W-:-:S06]  /*0090*/  IMAD.WIDE R2, R9, 0x4, R2 ;  /* 0x0000000409027825 */ /* 0x004fcc00078e0202 */
[----:B-1----:R-:W2:Y:S01]  /*00a0*/  LDG.E R2, desc[UR4][R2.64] ;  /* 0x0000000402027981 */ /* 0x002ea2000c1e1900 */
[----:B---3--:R-:W-:-:S06]  /*00b0*/  IMAD.WIDE R4, R9, 0x4, R4 ;  /* 0x0000000409047825 */ /* 0x008fcc00078e0204 */
[----:B------:R-:W2:Y:S01]  /*00c0*/  LDG.E R5, desc[UR4][R4.64] ;  /* 0x0000000404057981 */ /* 0x000ea2000c1e1900 */
[----:B0-----:R-:W-:-:S04]  /*00d0*/  IMAD.WIDE R6, R9, 0x4, R6 ;  /* 0x0000000409067825 */ /* 0x001fc800078e0206 */
[----:B--2---:R-:W-:-:S05]  /*00e0*/  IMAD R9, R2, R5, RZ ;  /* 0x0000000502097224 */ /* 0x004fca00078e02ff */
[----:B------:R-:W-:Y:S01]  /*00f0*/  STG.E desc[UR4][R6.64], R9 ;  /* 0x0000000906007986 */ /* 0x000fe2000c101904 */
[----:B------:R-:W-:Y:S05]  /*0100*/  EXIT ;  /* 0x000000000000794d */ /* 0x000fea0003800000 */
.L_x_0:
[----:B------:R-:W-:-:S00]  /*0110*/  BRA `(.L_x_0) ;  /* 0xfffffffc00fc7947 */ /* 0x000fc0000383ffff */
[----:B------:R-:W-:-:S00]  /*0120*/  NOP ;  /* 0x0000000000007918 */ /* 0x000fc00000000000 */
        /* <DEDUP_REMOVED lines=13> */
.L_x_1:


//--------------------- .nv.shared.reserved.0     --------------------------
	.section	.nv.shared.reserved.0,"aw",@nobits
	.weak		__nv_reservedSMEM_offset_0_alias
	.size		__nv_reservedSMEM_offset_0_alias, 0, 64
	.other		__nv_reservedSMEM_offset_0_alias,@"STO_CUDA_RESERVED_SHARED STV_DEFAULT"
__nv_reservedSMEM_offset_0_alias:
	.zero		0
	.zero		64


//--------------------- .nv.constant0._Z9dot_arrayPiS_S_ --------------------------
	.section	.nv.constant0._Z9dot_arrayPiS_S_,"a",@progbits
	.sectionflags	@""
	.align	4
.nv.constant0._Z9dot_arrayPiS_S_:
	.zero		920


//--------------------- SYMBOLS --------------------------

	.type		.nv.reservedSmem.offset0,@object
	.size		.nv.reservedSmem.offset0,0x4
